	.headerflags	@"EF_CUDA_TEXMODE_UNIFIED EF_CUDA_64BIT_ADDRESS EF_CUDA_SM86 EF_CUDA_VIRTUAL_SM(EF_CUDA_SM86)"
	.elftype	@"ET_EXEC"


//--------------------- .nv.info                  --------------------------
	.section	.nv.info,"",@"SHT_CUDA_INFO"
	.align	4


	//----- nvinfo : EIATTR_REGCOUNT
	.align		4
        /*0000*/ 	.byte	0x04, 0x2f
        /*0002*/ 	.short	(.L_1 - .L_0)
	.align		4
.L_0:
        /*0004*/ 	.word	index@(triton__0d1d2d3d4d5d6d7d8d9d10d11d12d13de14de)
        /*0008*/ 	.word	0x00000028


	//----- nvinfo : EIATTR_MAX_STACK_SIZE
	.align		4
.L_1:
        /*000c*/ 	.byte	0x04, 0x23
        /*000e*/ 	.short	(.L_3 - .L_2)
	.align		4
.L_2:
        /*0010*/ 	.word	index@(triton__0d1d2d3d4d5d6d7d8d9d10d11d12d13de14de)
        /*0014*/ 	.word	0x00000000


	//----- nvinfo : EIATTR_MIN_STACK_SIZE
	.align		4
.L_3:
        /*0018*/ 	.byte	0x04, 0x12
        /*001a*/ 	.short	(.L_5 - .L_4)
	.align		4
.L_4:
        /*001c*/ 	.word	index@(triton__0d1d2d3d4d5d6d7d8d9d10d11d12d13de14de)
        /*0020*/ 	.word	0x00000000


	//----- nvinfo : EIATTR_FRAME_SIZE
	.align		4
.L_5:
        /*0024*/ 	.byte	0x04, 0x11
        /*0026*/ 	.short	(.L_7 - .L_6)
	.align		4
.L_6:
        /*0028*/ 	.word	index@(triton__0d1d2d3d4d5d6d7d8d9d10d11d12d13de14de)
        /*002c*/ 	.word	0x00000000
.L_7:


//--------------------- .nv.info.triton__0d1d2d3d4d5d6d7d8d9d10d11d12d13de14de --------------------------
	.section	.nv.info.triton__0d1d2d3d4d5d6d7d8d9d10d11d12d13de14de,"",@"SHT_CUDA_INFO"
	.align	4


	//----- nvinfo : EIATTR_CUDA_API_VERSION
	.align		4
        /*0000*/ 	.byte	0x04, 0x37
        /*0002*/ 	.short	(.L_9 - .L_8)
.L_8:
        /*0004*/ 	.word	0x0000007b


	//----- nvinfo : EIATTR_SW2861232_WAR
	.align		4
.L_9:
        /*0008*/ 	.byte	0x01, 0x35
	.zero		2


	//----- nvinfo : EIATTR_PARAM_CBANK
	.align		4
        /*000c*/ 	.byte	0x04, 0x0a
        /*000e*/ 	.short	(.L_11 - .L_10)
	.align		4
.L_10:
        /*0010*/ 	.word	index@(.nv.constant0.triton__0d1d2d3d4d5d6d7d8d9d10d11d12d13de14de)
        /*0014*/ 	.short	0x0160
        /*0016*/ 	.short	0x0070


	//----- nvinfo : EIATTR_CBANK_PARAM_SIZE
	.align		4
.L_11:
        /*0018*/ 	.byte	0x03, 0x19
        /*001a*/ 	.short	0x0070


	//----- nvinfo : EIATTR_KPARAM_INFO
	.align		4
        /*001c*/ 	.byte	0x04, 0x17
        /*001e*/ 	.short	(.L_13 - .L_12)
.L_12:
        /*0020*/ 	.word	0x00000000
        /*0024*/ 	.short	0x000e
        /*0026*/ 	.short	0x006c
        /*0028*/ 	.byte	0x00, 0xf0, 0x11, 0x00


	//----- nvinfo : EIATTR_KPARAM_INFO
	.align		4
.L_13:
        /*002c*/ 	.byte	0x04, 0x17
        /*002e*/ 	.short	(.L_15 - .L_14)
.L_14:
        /*0030*/ 	.word	0x00000000
        /*0034*/ 	.short	0x000d
        /*0036*/ 	.short	0x0068
        /*0038*/ 	.byte	0x00, 0xf0, 0x11, 0x00


	//----- nvinfo : EIATTR_KPARAM_INFO
	.align		4
.L_15:
        /*003c*/ 	.byte	0x04, 0x17
        /*003e*/ 	.short	(.L_17 - .L_16)
.L_16:
        /*0040*/ 	.word	0x00000000
        /*0044*/ 	.short	0x000c
        /*0046*/ 	.short	0x0060
        /*0048*/ 	.byte	0x00, 0xf0, 0x21, 0x00


	//----- nvinfo : EIATTR_KPARAM_INFO
	.align		4
.L_17:
        /*004c*/ 	.byte	0x04, 0x17
        /*004e*/ 	.short	(.L_19 - .L_18)
.L_18:
        /*0050*/ 	.word	0x00000000
        /*0054*/ 	.short	0x000b
        /*0056*/ 	.short	0x0058
        /*0058*/ 	.byte	0x00, 0xf0, 0x21, 0x00


	//----- nvinfo : EIATTR_KPARAM_INFO
	.align		4
.L_19:
        /*005c*/ 	.byte	0x04, 0x17
        /*005e*/ 	.short	(.L_21 - .L_20)
.L_20:
        /*0060*/ 	.word	0x00000000
        /*0064*/ 	.short	0x000a
        /*0066*/ 	.short	0x0050
        /*0068*/ 	.byte	0x00, 0xf0, 0x21, 0x00


	//----- nvinfo : EIATTR_KPARAM_INFO
	.align		4
.L_21:
        /*006c*/ 	.byte	0x04, 0x17
        /*006e*/ 	.short	(.L_23 - .L_22)
.L_22:
        /*0070*/ 	.word	0x00000000
        /*0074*/ 	.short	0x0009
        /*0076*/ 	.short	0x0048
        /*0078*/ 	.byte	0x00, 0xf0, 0x21, 0x00


	//----- nvinfo : EIATTR_KPARAM_INFO
	.align		4
.L_23:
        /*007c*/ 	.byte	0x04, 0x17
        /*007e*/ 	.short	(.L_25 - .L_24)
.L_24:
        /*0080*/ 	.word	0x00000000
        /*0084*/ 	.short	0x0008
        /*0086*/ 	.short	0x0040
        /*0088*/ 	.byte	0x00, 0xf0, 0x21, 0x00


	//----- nvinfo : EIATTR_KPARAM_INFO
	.align		4
.L_25:
        /*008c*/ 	.byte	0x04, 0x17
        /*008e*/ 	.short	(.L_27 - .L_26)
.L_26:
        /*0090*/ 	.word	0x00000000
        /*0094*/ 	.short	0x0007
        /*0096*/ 	.short	0x0038
        /*0098*/ 	.byte	0x00, 0xf0, 0x21, 0x00


	//----- nvinfo : EIATTR_KPARAM_INFO
	.align		4
.L_27:
        /*009c*/ 	.byte	0x04, 0x17
        /*009e*/ 	.short	(.L_29 - .L_28)
.L_28:
        /*00a0*/ 	.word	0x00000000
        /*00a4*/ 	.short	0x0006
        /*00a6*/ 	.short	0x0030
        /*00a8*/ 	.byte	0x00, 0xf0, 0x21, 0x00


	//----- nvinfo : EIATTR_KPARAM_INFO
	.align		4
.L_29:
        /*00ac*/ 	.byte	0x04, 0x17
        /*00ae*/ 	.short	(.L_31 - .L_30)
.L_30:
        /*00b0*/ 	.word	0x00000000
        /*00b4*/ 	.short	0x0005
        /*00b6*/ 	.short	0x0028
        /*00b8*/ 	.byte	0x00, 0xf0, 0x21, 0x00


	//----- nvinfo : EIATTR_KPARAM_INFO
	.align		4
.L_31:
        /*00bc*/ 	.byte	0x04, 0x17
        /*00be*/ 	.short	(.L_33 - .L_32)
.L_32:
        /*00c0*/ 	.word	0x00000000
        /*00c4*/ 	.short	0x0004
        /*00c6*/ 	.short	0x0020
        /*00c8*/ 	.byte	0x00, 0xf0, 0x21, 0x00


	//----- nvinfo : EIATTR_KPARAM_INFO
	.align		4
.L_33:
        /*00cc*/ 	.byte	0x04, 0x17
        /*00ce*/ 	.short	(.L_35 - .L_34)
.L_34:
        /*00d0*/ 	.word	0x00000000
        /*00d4*/ 	.short	0x0003
        /*00d6*/ 	.short	0x0018
        /*00d8*/ 	.byte	0x00, 0xf0, 0x21, 0x00


	//----- nvinfo : EIATTR_KPARAM_INFO
	.align		4
.L_35:
        /*00dc*/ 	.byte	0x04, 0x17
        /*00de*/ 	.short	(.L_37 - .L_36)
.L_36:
        /*00e0*/ 	.word	0x00000000
        /*00e4*/ 	.short	0x0002
        /*00e6*/ 	.short	0x0010
        /*00e8*/ 	.byte	0x00, 0xf0, 0x21, 0x00


	//----- nvinfo : EIATTR_KPARAM_INFO
	.align		4
.L_37:
        /*00ec*/ 	.byte	0x04, 0x17
        /*00ee*/ 	.short	(.L_39 - .L_38)
.L_38:
        /*00f0*/ 	.word	0x00000000
        /*00f4*/ 	.short	0x0001
        /*00f6*/ 	.short	0x0008
        /*00f8*/ 	.byte	0x00, 0xf0, 0x21, 0x00


	//----- nvinfo : EIATTR_KPARAM_INFO
	.align		4
.L_39:
        /*00fc*/ 	.byte	0x04, 0x17
        /*00fe*/ 	.short	(.L_41 - .L_40)
.L_40:
        /*0100*/ 	.word	0x00000000
        /*0104*/ 	.short	0x0000
        /*0106*/ 	.short	0x0000
        /*0108*/ 	.byte	0x00, 0xf0, 0x21, 0x00


	//----- nvinfo : EIATTR_MAXREG_COUNT
	.align		4
.L_41:
        /*010c*/ 	.byte	0x03, 0x1b
        /*010e*/ 	.short	0x00ff


	//----- nvinfo : EIATTR_COOP_GROUP_MASK_REGIDS
	.align		4
        /*0110*/ 	.byte	0x04, 0x29
        /*0112*/ 	.short	(.L_43 - .L_42)


	//   ....[0]....
.L_42:
        /*0114*/ 	.word	0xffffffff


	//   ....[1]....
        /*0118*/ 	.word	0xffffffff


	//   ....[2]....
        /*011c*/ 	.word	0xffffffff


	//   ....[3]....
        /*0120*/ 	.word	0xffffffff


	//   ....[4]....
        /*0124*/ 	.word	0xffffffff


	//   ....[5]....
        /*0128*/ 	.word	0xffffffff


	//   ....[6]....
        /*012c*/ 	.word	0xffffffff


	//   ....[7]....
        /*0130*/ 	.word	0xffffffff


	//   ....[8]....
        /*0134*/ 	.word	0xffffffff


	//   ....[9]....
        /*0138*/ 	.word	0xffffffff


	//   ....[10]....
        /*013c*/ 	.word	0xffffffff


	//   ....[11]....
        /*0140*/ 	.word	0xffffffff


	//   ....[12]....
        /*0144*/ 	.word	0xffffffff


	//   ....[13]....
        /*0148*/ 	.word	0xffffffff


	//   ....[14]....
        /*014c*/ 	.word	0xffffffff


	//   ....[15]....
        /*0150*/ 	.word	0xffffffff


	//   ....[16]....
        /*0154*/ 	.word	0xffffffff


	//   ....[17]....
        /*0158*/ 	.word	0xffffffff


	//   ....[18]....
        /*015c*/ 	.word	0xffffffff


	//   ....[19]....
        /*0160*/ 	.word	0xffffffff


	//   ....[20]....
        /*0164*/ 	.word	0xffffffff


	//----- nvinfo : EIATTR_COOP_GROUP_INSTR_OFFSETS
	.align		4
.L_43:
        /*0168*/ 	.byte	0x04, 0x28
        /*016a*/ 	.short	(.L_45 - .L_44)


	//   ....[0]....
.L_44:
        /*016c*/ 	.word	0x00000970


	//   ....[1]....
        /*0170*/ 	.word	0x00000990


	//   ....[2]....
        /*0174*/ 	.word	0x000009b0


	//   ....[3]....
        /*0178*/ 	.word	0x00000a70


	//   ....[4]....
        /*017c*/ 	.word	0x00000aa0


	//   ....[5]....
        /*0180*/ 	.word	0x00000ad0


	//   ....[6]....
        /*0184*/ 	.word	0x00000af0


	//   ....[7]....
        /*0188*/ 	.word	0x00000b90


	//   ....[8]....
        /*018c*/ 	.word	0x00000c00


	//   ....[9]....
        /*0190*/ 	.word	0x00000c10


	//   ....[10]....
        /*0194*/ 	.word	0x00000c50


	//   ....[11]....
        /*0198*/ 	.word	0x00000ca0


	//   ....[12]....
        /*019c*/ 	.word	0x00000cb0


	//   ....[13]....
        /*01a0*/ 	.word	0x00000cf0


	//   ....[14]....
        /*01a4*/ 	.word	0x00000d90


	//   ....[15]....
        /*01a8*/ 	.word	0x00000db0


	//   ....[16]....
        /*01ac*/ 	.word	0x00000dc0


	//   ....[17]....
        /*01b0*/ 	.word	0x00000df0


	//   ....[18]....
        /*01b4*/ 	.word	0x00000e00


	//   ....[19]....
        /*01b8*/ 	.word	0x00000ea0


	//   ....[20]....
        /*01bc*/ 	.word	0x00000ec0


	//----- nvinfo : EIATTR_EXIT_INSTR_OFFSETS
	.align		4
.L_45:
        /*01c0*/ 	.byte	0x04, 0x1c
        /*01c2*/ 	.short	(.L_47 - .L_46)


	//   ....[0]....
.L_46:
        /*01c4*/ 	.word	0x00000fb0


	//   ....[1]....
        /*01c8*/ 	.word	0x00000fd0


	//----- nvinfo : EIATTR_MAX_THREADS
	.align		4
.L_47:
        /*01cc*/ 	.byte	0x04, 0x05
        /*01ce*/ 	.short	(.L_49 - .L_48)
.L_48:
        /*01d0*/ 	.word	0x00000080
        /*01d4*/ 	.word	0x00000001
        /*01d8*/ 	.word	0x00000001
.L_49:


//--------------------- .nv.rel.action            --------------------------
	.section	.nv.rel.action,"",@"SHT_CUDA_RELOCINFO"
	.align	8
	.sectionentsize	8
        /*0000*/ 	.byte	0x73, 0x00, 0x00, 0x00, 0x00, 0x00, 0x00, 0x00, 0x00, 0x00, 0x00, 0x11, 0x25, 0x00, 0x05, 0x36


//--------------------- .nv.constant0.triton__0d1d2d3d4d5d6d7d8d9d10d11d12d13de14de --------------------------
	.section	.nv.constant0.triton__0d1d2d3d4d5d6d7d8d9d10d11d12d13de14de,"a",@progbits
	.align	4
.nv.constant0.triton__0d1d2d3d4d5d6d7d8d9d10d11d12d13de14de:
	.zero		464


//--------------------- .text.triton__0d1d2d3d4d5d6d7d8d9d10d11d12d13de14de --------------------------
	.section	.text.triton__0d1d2d3d4d5d6d7d8d9d10d11d12d13de14de,"ax",@progbits
	.sectionflags	@"SHF_BARRIERS=1"
	.sectioninfo	@"SHI_REGISTERS=40"
	.align	128
        .global         triton__0d1d2d3d4d5d6d7d8d9d10d11d12d13de14de
        .type           triton__0d1d2d3d4d5d6d7d8d9d10d11d12d13de14de,@function
        .size           triton__0d1d2d3d4d5d6d7d8d9d10d11d12d13de14de,(.L_x_1 - triton__0d1d2d3d4d5d6d7d8d9d10d11d12d13de14de)
        .other          triton__0d1d2d3d4d5d6d7d8d9d10d11d12d13de14de,@"STO_CUDA_ENTRY STV_DEFAULT"
triton__0d1d2d3d4d5d6d7d8d9d10d11d12d13de14de:
.text.triton__0d1d2d3d4d5d6d7d8d9d10d11d12d13de14de:
[----:B------:R-:W-:-:S02]  /*0000*/  MOV R1, c[0x0][0x28] ;  /* 0x00000a0000017a02 */ /* 0x000fc40000000f00 */
[----:B------:R-:W0:Y:S01]  /*0010*/  S2R R11, SR_TID.X ;  /* 0x00000000000b7919 */ /* 0x000e220000002100 */
[----:B------:R-:W-:Y:S01]  /*0020*/  MOV R27, 0x2 ;  /* 0x00000002001b7802 */ /* 0x000fe20000000f00 */
[----:B------:R-:W-:Y:S01]  /*0030*/  ULDC.64 UR4, c[0x0][0x118] ;  /* 0x0000460000047ab9 */ /* 0x000fe20000000a00 */
[----:B------:R-:W-:Y:S01]  /*0040*/  PRMT R33, RZ, 0x7610, R33 ;  /* 0x00007610ff217816 */ /* 0x000fe20000000021 */
[----:B------:R-:W1:Y:S01]  /*0050*/  S2R R0, SR_CTAID.X ;  /* 0x0000000000007919 */ /* 0x000e620000002500 */
[----:B------:R-:W-:Y:S02]  /*0060*/  PRMT R35, RZ, 0x7610, R35 ;  /* 0x00007610ff237816 */ /* 0x000fe40000000023 */
[----:B------:R-:W-:Y:S02]  /*0070*/  PRMT R37, RZ, 0x7610, R37 ;  /* 0x00007610ff257816 */ /* 0x000fe40000000025 */
[----:B0-----:R-:W-:Y:S02]  /*0080*/  LOP3.LUT R11, R11, 0x7f, RZ, 0xc0, !PT ;  /* 0x0000007f0b0b7812 */ /* 0x001fe400078ec0ff */
[----:B-1----:R-:W-:-:S03]  /*0090*/  ISETP.GE.AND P0, PT, R0, 0x900, PT ;  /* 0x000009000000780c */ /* 0x002fc60003f06270 */
[----:B------:R-:W-:-:S04]  /*00a0*/  IMAD R34, R11, 0x2400, R0 ;  /* 0x000024000b227824 */ /* 0x000fc800078e0200 */
[CC--:B------:R-:W-:Y:S01]  /*00b0*/  IMAD.WIDE R6, R34.reuse, R27.reuse, c[0x0][0x160] ;  /* 0x0000580022067625 */ /* 0x0c0fe200078e021b */
[C---:B------:R-:W-:Y:S02]  /*00c0*/  IADD3 R32, R34.reuse, 0x900, RZ ;  /* 0x0000090022207810 */ /* 0x040fe40007ffe0ff */
[----:B------:R-:W-:Y:S02]  /*00d0*/  IADD3 R20, R34, 0x1b00, RZ ;  /* 0x00001b0022147810 */ /* 0x000fe40007ffe0ff */
[----:B------:R-:W-:Y:S01]  /*00e0*/  PRMT R19, RZ, 0x7610, R19 ;  /* 0x00007610ff137816 */ /* 0x000fe20000000013 */
[-C--:B------:R-:W-:Y:S01]  /*00f0*/  IMAD.WIDE R14, R32, R27.reuse, c[0x0][0x168] ;  /* 0x00005a00200e7625 */ /* 0x080fe200078e021b */
[----:B------:R0:W2:Y:S01]  /*0100*/  @!P0 LDG.E.U16 R33, [R6.64] ;  /* 0x0000000406218981 */ /* 0x0000a2000c1e1500 */
[----:B------:R-:W-:Y:S02]  /*0110*/  IADD3 R36, R34, 0x1200, RZ ;  /* 0x0000120022247810 */ /* 0x000fe40007ffe0ff */
[----:B------:R-:W-:Y:S01]  /*0120*/  IMAD.WIDE R12, R32, R27, c[0x0][0x160] ;  /* 0x00005800200c7625 */ /* 0x000fe200078e021b */
[----:B------:R1:W3:Y:S01]  /*0130*/  @!P0 LDG.E.U16 R35, [R14.64] ;  /* 0x000000040e238981 */ /* 0x0002e2000c1e1500 */
[----:B------:R-:W-:-:S02]  /*0140*/  PRMT R31, RZ, 0x7610, R31 ;  /* 0x00007610ff1f7816 */ /* 0x000fc4000000001f */
[-C--:B------:R-:W-:Y:S01]  /*0150*/  IMAD.WIDE R28, R34, R27.reuse, c[0x0][0x170] ;  /* 0x00005c00221c7625 */ /* 0x080fe200078e021b */
[----:B------:R-:W-:Y:S01]  /*0160*/  PRMT R18, RZ, 0x7610, R18 ;  /* 0x00007610ff127816 */ /* 0x000fe20000000012 */
[----:B------:R4:W5:Y:S01]  /*0170*/  @!P0 LDG.E.U16 R19, [R12.64] ;  /* 0x000000040c138981 */ /* 0x000962000c1e1500 */
[----:B0-----:R-:W-:Y:S01]  /*0180*/  PRMT R6, RZ, 0x7610, R6 ;  /* 0x00007610ff067816 */ /* 0x001fe20000000006 */
[-C--:B------:R-:W-:Y:S01]  /*0190*/  IMAD.WIDE R22, R36, R27.reuse, c[0x0][0x160] ;  /* 0x0000580024167625 */ /* 0x080fe200078e021b */
[----:B------:R-:W-:Y:S01]  /*01a0*/  PRMT R17, RZ, 0x7610, R17 ;  /* 0x00007610ff117816 */ /* 0x000fe20000000011 */
[----:B------:R0:W2:Y:S02]  /*01b0*/  @!P0 LDG.E.U16 R31, [R28.64] ;  /* 0x000000041c1f8981 */ /* 0x0000a4000c1e1500 */
[-C--:B-1----:R-:W-:Y:S01]  /*01c0*/  IMAD.WIDE R14, R20, R27.reuse, c[0x0][0x160] ;  /* 0x00005800140e7625 */ /* 0x082fe200078e021b */
[----:B------:R-:W-:Y:S01]  /*01d0*/  PRMT R30, RZ, 0x7610, R30 ;  /* 0x00007610ff1e7816 */ /* 0x000fe2000000001e */
[----:B------:R1:W2:Y:S02]  /*01e0*/  @!P0 LDG.E.U16 R18, [R22.64] ;  /* 0x0000000416128981 */ /* 0x0002a4000c1e1500 */
[----:B----4-:R-:W-:-:S02]  /*01f0*/  IMAD.WIDE R12, R36, R27, c[0x0][0x168] ;  /* 0x00005a00240c7625 */ /* 0x010fc400078e021b */
[----:B------:R4:W2:Y:S01]  /*0200*/  @!P0 LDG.E.U16 R6, [R14.64] ;  /* 0x000000040e068981 */ /* 0x0008a2000c1e1500 */
[----:B------:R-:W-:Y:S01]  /*0210*/  PRMT R7, RZ, 0x7610, R7 ;  /* 0x00007610ff077816 */ /* 0x000fe20000000007 */
[-C--:B------:R-:W-:Y:S01]  /*0220*/  IMAD.WIDE R24, R34, R27.reuse, c[0x0][0x198] ;  /* 0x0000660022187625 */ /* 0x080fe200078e021b */
[----:B------:R-:W-:Y:S01]  /*0230*/  PRMT R21, RZ, 0x7610, R21 ;  /* 0x00007610ff157816 */ /* 0x000fe20000000015 */
[----:B------:R4:W2:Y:S01]  /*0240*/  @!P0 LDG.E.U16 R17, [R12.64] ;  /* 0x000000040c118981 */ /* 0x0008a2000c1e1500 */
[----:B-1----:R-:W-:Y:S01]  /*0250*/  PRMT R22, RZ, 0x7610, R22 ;  /* 0x00007610ff167816 */ /* 0x002fe20000000016 */
[-C--:B0-----:R-:W-:Y:S01]  /*0260*/  IMAD.WIDE R28, R20, R27.reuse, c[0x0][0x168] ;  /* 0x00005a00141c7625 */ /* 0x081fe200078e021b */
[----:B------:R-:W-:Y:S01]  /*0270*/  PRMT R23, RZ, 0x7610, R23 ;  /* 0x00007610ff177816 */ /* 0x000fe20000000017 */
[----:B------:R0:W2:Y:S02]  /*0280*/  @!P0 LDG.E.U16 R7, [R24.64] ;  /* 0x0000000418078981 */ /* 0x0000a4000c1e1500 */
[-C--:B----4-:R-:W-:Y:S01]  /*0290*/  IMAD.WIDE R14, R32, R27.reuse, c[0x0][0x170] ;  /* 0x00005c00200e7625 */ /* 0x090fe200078e021b */
[----:B------:R-:W-:Y:S01]  /*02a0*/  PRMT R26, RZ, 0x7610, R26 ;  /* 0x00007610ff1a7816 */ /* 0x000fe2000000001a */
[----:B------:R1:W4:Y:S02]  /*02b0*/  @!P0 LDG.E.U16 R21, [R28.64] ;  /* 0x000000041c158981 */ /* 0x000324000c1e1500 */
[----:B------:R-:W-:-:S02]  /*02c0*/  IMAD.WIDE R12, R36, R27, c[0x0][0x170] ;  /* 0x00005c00240c7625 */ /* 0x000fc400078e021b */
[----:B------:R1:W4:Y:S01]  /*02d0*/  @!P0 LDG.E.U16 R30, [R14.64] ;  /* 0x000000040e1e8981 */ /* 0x000322000c1e1500 */
[----:B0-----:R-:W-:Y:S01]  /*02e0*/  PRMT R25, RZ, 0x7610, R25 ;  /* 0x00007610ff197816 */ /* 0x001fe20000000019 */
[-C--:B------:R-:W-:Y:S02]  /*02f0*/  IMAD.WIDE R8, R34, R27.reuse, c[0x0][0x168] ;  /* 0x00005a0022087625 */ /* 0x080fe400078e021b */
[----:B------:R0:W4:Y:S01]  /*0300*/  @!P0 LDG.E.U16 R22, [R12.64] ;  /* 0x000000040c168981 */ /* 0x000122000c1e1500 */
[----:B------:R-:W-:Y:S01]  /*0310*/  PRMT R24, RZ, 0x7610, R24 ;  /* 0x00007610ff187816 */ /* 0x000fe20000000018 */
[-C--:B-1----:R-:W-:Y:S01]  /*0320*/  IMAD.WIDE R28, R36, R27.reuse, c[0x0][0x198] ;  /* 0x00006600241c7625 */ /* 0x082fe200078e021b */
[----:B------:R-:W-:Y:S01]  /*0330*/  MOV R3, 0x4 ;  /* 0x0000000400037802 */ /* 0x000fe20000000f00 */
[----:B------:R1:W4:Y:S02]  /*0340*/  @!P0 LDG.E.U16 R37, [R8.64] ;  /* 0x0000000408258981 */ /* 0x000324000c1e1500 */
[-C--:B------:R-:W-:Y:S01]  /*0350*/  IMAD.WIDE R14, R20, R27.reuse, c[0x0][0x170] ;  /* 0x00005c00140e7625 */ /* 0x080fe200078e021b */
[----:B------:R-:W-:Y:S01]  /*0360*/  SHF.L.U32 R16, R11, 0x2, RZ ;  /* 0x000000020b107819 */ /* 0x000fe200000006ff */
[----:B------:R1:W4:Y:S02]  /*0370*/  @!P0 LDG.E.U16 R25, [R28.64] ;  /* 0x000000041c198981 */ /* 0x000324000c1e1500 */
[----:B0-----:R-:W-:-:S02]  /*0380*/  IMAD.WIDE R12, R32, R27, c[0x0][0x198] ;  /* 0x00006600200c7625 */ /* 0x001fc400078e021b */
[----:B------:R0:W4:Y:S04]  /*0390*/  @!P0 LDG.E.U16 R23, [R14.64] ;  /* 0x000000040e178981 */ /* 0x000128000c1e1500 */
[----:B------:R1:W4:Y:S01]  /*03a0*/  @!P0 LDG.E.U16 R24, [R12.64] ;  /* 0x000000040c188981 */ /* 0x000322000c1e1500 */
[----:B0-----:R-:W-:Y:S01]  /*03b0*/  IMAD.WIDE R14, R20, R27, c[0x0][0x198] ;  /* 0x00006600140e7625 */ /* 0x001fe200078e021b */
[----:B------:R-:W-:Y:S01]  /*03c0*/  MOV R27, RZ ;  /* 0x000000ff001b7202 */ /* 0x000fe20000000f00 */
[----:B-1----:R-:W-:Y:S02]  /*03d0*/  CS2R R28, SRZ ;  /* 0x00000000001c7805 */ /* 0x002fe4000001ff00 */
[-C--:B------:R-:W-:Y:S01]  /*03e0*/  IMAD.WIDE R12, R0, R3.reuse, c[0x0][0x180] ;  /* 0x00006000000c7625 */ /* 0x080fe200078e0203 */
[----:B------:R0:W4:Y:S03]  /*03f0*/  @!P0 LDG.E.U16 R26, [R14.64] ;  /* 0x000000040e1a8981 */ /* 0x000126000c1e1500 */
[-C--:B------:R-:W-:Y:S01]  /*0400*/  IMAD.WIDE.U32 R8, R16, R3.reuse, c[0x0][0x178] ;  /* 0x00005e0010087625 */ /* 0x080fe200078e0003 */
[----:B------:R1:W4:Y:S05]  /*0410*/  @!P0 LDG.E.EL R27, [R12.64] ;  /* 0x000000040c1b8981 */ /* 0x00032a000c2e1900 */
[----:B------:R-:W4:Y:S01]  /*0420*/  LDG.E.EL.128 R8, [R8.64] ;  /* 0x0000000408087981 */ /* 0x000f22000c2e1d00 */
[----:B0-----:R-:W-:-:S04]  /*0430*/  IMAD.WIDE R14, R32, R3, c[0x0][0x188] ;  /* 0x00006200200e7625 */ /* 0x001fc800078e0203 */
[-C--:B-1----:R-:W-:Y:S01]  /*0440*/  IMAD.WIDE R12, R34, R3.reuse, c[0x0][0x188] ;  /* 0x00006200220c7625 */ /* 0x082fe200078e0203 */
[----:B------:R0:W4:Y:S04]  /*0450*/  @!P0 LDG.E R28, [R14.64] ;  /* 0x000000040e1c8981 */ /* 0x000128000c1e1900 */
[----:B------:R1:W4:Y:S02]  /*0460*/  @!P0 LDG.E R29, [R12.64] ;  /* 0x000000040c1d8981 */ /* 0x000324000c1e1900 */
[----:B-1----:R-:W-:-:S06]  /*0470*/  IMAD.WIDE.U32 R12, R16, R3, c[0x0][0x190] ;  /* 0x00006400100c7625 */ /* 0x002fcc00078e0003 */
[----:B0-----:R-:W4:Y:S01]  /*0480*/  LDG.E.EL.128 R12, [R12.64] ;  /* 0x000000040c0c7981 */ /* 0x001f22000c2e1d00 */
[----:B---3--:R-:W-:Y:S02]  /*0490*/  SEL R35, R35, RZ, !P0 ;  /* 0x000000ff23237207 */ /* 0x008fe40004000000 */
[----:B-----5:R-:W-:Y:S02]  /*04a0*/  SEL R19, R19, RZ, !P0 ;  /* 0x000000ff13137207 */ /* 0x020fe40004000000 */
[----:B--2---:R-:W-:-:S04]  /*04b0*/  SEL R31, R31, RZ, !P0 ;  /* 0x000000ff1f1f7207 */ /* 0x004fc80004000000 */
[----:B------:R-:W-:Y:S02]  /*04c0*/  SHF.L.U32 R31, R31, 0x10, RZ ;  /* 0x000000101f1f7819 */ /* 0x000fe400000006ff */
[----:B------:R-:W-:Y:S02]  /*04d0*/  SHF.L.U32 R19, R19, 0x10, RZ ;  /* 0x0000001013137819 */ /* 0x000fe400000006ff */
[----:B------:R-:W-:Y:S02]  /*04e0*/  SHF.L.U32 R35, R35, 0x10, RZ ;  /* 0x0000001023237819 */ /* 0x000fe400000006ff */
[----:B----4-:R-:W-:-:S04]  /*04f0*/  SEL R30, R30, RZ, !P0 ;  /* 0x000000ff1e1e7207 */ /* 0x010fc80004000000 */
[----:B------:R-:W-:Y:S01]  /*0500*/  SHF.L.U32 R30, R30, 0x10, RZ ;  /* 0x000000101e1e7819 */ /* 0x000fe200000006ff */
[----:B------:R-:W-:Y:S01]  /*0510*/  FADD R19, R19, R35 ;  /* 0x0000002313137221 */ /* 0x000fe20000000000 */
[----:B------:R-:W-:Y:S01]  /*0520*/  IMAD.WIDE R34, R34, R3, c[0x0][0x1a8] ;  /* 0x00006a0022227625 */ /* 0x000fe200078e0203 */
[----:B------:R-:W-:Y:S02]  /*0530*/  FADD R27, R27, 1 ;  /* 0x3f8000001b1b7421 */ /* 0x000fe40000000000 */
[----:B------:R-:W-:Y:S01]  /*0540*/  FMUL R9, R30, R9 ;  /* 0x000000091e097220 */ /* 0x000fe20000400000 */
[----:B------:R-:W-:Y:S01]  /*0550*/  SEL R28, R28, RZ, !P0 ;  /* 0x000000ff1c1c7207 */ /* 0x000fe20004000000 */
[----:B------:R-:W-:-:S04]  /*0560*/  FMUL R8, R31, R8 ;  /* 0x000000081f087220 */ /* 0x000fc80000400000 */
[----:B------:R-:W-:Y:S01]  /*0570*/  FMUL R28, R28, 48 ;  /* 0x424000001c1c7820 */ /* 0x000fe20000400000 */
[----:B------:R-:W-:-:S03]  /*0580*/  SEL R31, R29, RZ, !P0 ;  /* 0x000000ff1d1f7207 */ /* 0x000fc60004000000 */
[----:B------:R-:W-:-:S04]  /*0590*/  FFMA R30, R27, R9, R28 ;  /* 0x000000091b1e7223 */ /* 0x000fc8000000001c */
[----:B------:R-:W-:Y:S01]  /*05a0*/  FMUL R29, R13, R30 ;  /* 0x0000001e0d1d7220 */ /* 0x000fe20000400000 */
[----:B------:R-:W-:-:S03]  /*05b0*/  FMUL R30, R31, 48 ;  /* 0x424000001f1e7820 */ /* 0x000fc60000400000 */
[----:B------:R-:W-:Y:S01]  /*05c0*/  FMUL R19, R19, R29 ;  /* 0x0000001d13137220 */ /* 0x000fe20000400000 */
[----:B------:R-:W-:-:S04]  /*05d0*/  FFMA R29, R27, R8, R30 ;  /* 0x000000081b1d7223 */ /* 0x000fc8000000001e */
[----:B------:R-:W-:Y:S02]  /*05e0*/  FMUL R29, R12, R29 ;  /* 0x0000001d0c1d7220 */ /* 0x000fe40000400000 */
[----:B------:R-:W-:-:S06]  /*05f0*/  CS2R R12, SRZ ;  /* 0x00000000000c7805 */ /* 0x000fcc000001ff00 */
[----:B------:R0:W2:Y:S02]  /*0600*/  @!P0 LDG.E R12, [R34.64] ;  /* 0x00000004220c8981 */ /* 0x0000a4000c1e1900 */
[----:B0-----:R-:W-:Y:S01]  /*0610*/  IMAD.WIDE R34, R32, R3, c[0x0][0x1a8] ;  /* 0x00006a0020227625 */ /* 0x001fe200078e0203 */
[----:B------:R-:W-:-:S04]  /*0620*/  MOV R32, RZ ;  /* 0x000000ff00207202 */ /* 0x000fc80000000f00 */
[----:B------:R0:W3:Y:S02]  /*0630*/  @!P0 LDG.E R13, [R34.64] ;  /* 0x00000004220d8981 */ /* 0x0000e4000c1e1900 */
[----:B0-----:R-:W-:-:S05]  /*0640*/  IMAD.WIDE R34, R36, R3, c[0x0][0x188] ;  /* 0x0000620024227625 */ /* 0x001fca00078e0203 */
[----:B------:R0:W4:Y:S01]  /*0650*/  @!P0 LDG.E R32, [R34.64] ;  /* 0x0000000422208981 */ /* 0x000122000c1e1900 */
[----:B------:R-:W-:Y:S01]  /*0660*/  MOV R31, RZ ;  /* 0x000000ff001f7202 */ /* 0x000fe20000000f00 */
[----:B0-----:R-:W-:-:S05]  /*0670*/  IMAD.WIDE R34, R20, R3, c[0x0][0x188] ;  /* 0x0000620014227625 */ /* 0x001fca00078e0203 */
[----:B------:R0:W5:Y:S01]  /*0680*/  @!P0 LDG.E R31, [R34.64] ;  /* 0x00000004221f8981 */ /* 0x000162000c1e1900 */
[----:B------:R-:W-:Y:S02]  /*0690*/  SEL R33, R33, RZ, !P0 ;  /* 0x000000ff21217207 */ /* 0x000fe40004000000 */
[----:B------:R-:W-:Y:S02]  /*06a0*/  SEL R37, R37, RZ, !P0 ;  /* 0x000000ff25257207 */ /* 0x000fe40004000000 */
[----:B------:R-:W-:Y:S02]  /*06b0*/  SHF.L.U32 R33, R33, 0x10, RZ ;  /* 0x0000001021217819 */ /* 0x000fe400000006ff */
[----:B------:R-:W-:Y:S02]  /*06c0*/  SHF.L.U32 R37, R37, 0x10, RZ ;  /* 0x0000001025257819 */ /* 0x000fe400000006ff */
[----:B------:R-:W-:-:S03]  /*06d0*/  SEL R17, R17, RZ, !P0 ;  /* 0x000000ff11117207 */ /* 0x000fc60004000000 */
[----:B------:R-:W-:Y:S01]  /*06e0*/  FADD R33, R33, R37 ;  /* 0x0000002521217221 */ /* 0x000fe20000000000 */
[----:B------:R-:W-:-:S03]  /*06f0*/  SEL R18, R18, RZ, !P0 ;  /* 0x000000ff12127207 */ /* 0x000fc60004000000 */
[----:B------:R-:W-:Y:S01]  /*0700*/  FFMA R33, R33, R29, R19 ;  /* 0x0000001d21217223 */ /* 0x000fe20000000013 */
[----:B------:R-:W-:Y:S01]  /*0710*/  SHF.L.U32 R19, R17, 0x10, RZ ;  /* 0x0000001011137819 */ /* 0x000fe200000006ff */
[----:B------:R-:W-:Y:S01]  /*0720*/  IMAD.WIDE.U32 R16, R16, R3, c[0x0][0x1a0] ;  /* 0x0000680010107625 */ /* 0x000fe200078e0003 */
[----:B------:R-:W-:-:S05]  /*0730*/  SHF.L.U32 R18, R18, 0x10, RZ ;  /* 0x0000001012127819 */ /* 0x000fca00000006ff */
[----:B0-----:R-:W-:Y:S02]  /*0740*/  FADD R34, R18, R19 ;  /* 0x0000001312227221 */ /* 0x001fe40000000000 */
[----:B------:R-:W2:Y:S01]  /*0750*/  LDG.E.EL.128 R16, [R16.64] ;  /* 0x0000000410107981 */ /* 0x000ea2000c2e1d00 */
[----:B------:R-:W-:Y:S01]  /*0760*/  MOV R29, RZ ;  /* 0x000000ff001d7202 */ /* 0x000fe20000000f00 */
[----:B------:R-:W-:Y:S01]  /*0770*/  IMAD.WIDE R36, R36, R3, c[0x0][0x1a8] ;  /* 0x00006a0024247625 */ /* 0x000fe200078e0203 */
[----:B------:R-:W-:-:S04]  /*0780*/  SEL R22, R22, RZ, !P0 ;  /* 0x000000ff16167207 */ /* 0x000fc80004000000 */
[----:B------:R0:W2:Y:S01]  /*0790*/  @!P0 LDG.E R29, [R36.64] ;  /* 0x00000004241d8981 */ /* 0x0000a2000c1e1900 */
[----:B------:R-:W-:Y:S02]  /*07a0*/  SEL R23, R23, RZ, !P0 ;  /* 0x000000ff17177207 */ /* 0x000fe40004000000 */
[----:B0-----:R-:W-:Y:S02]  /*07b0*/  SHF.L.U32 R37, R22, 0x10, RZ ;  /* 0x0000001016257819 */ /* 0x001fe400000006ff */
[----:B------:R-:W-:-:S03]  /*07c0*/  SHF.L.U32 R36, R23, 0x10, RZ ;  /* 0x0000001017247819 */ /* 0x000fc600000006ff */
[----:B------:R-:W-:Y:S02]  /*07d0*/  FMUL R22, R37, R10 ;  /* 0x0000000a25167220 */ /* 0x000fe40000400000 */
[----:B------:R-:W-:Y:S01]  /*07e0*/  FMUL R36, R36, R11 ;  /* 0x0000000b24247220 */ /* 0x000fe20000400000 */
[----:B------:R-:W-:Y:S01]  /*07f0*/  IMAD.WIDE R10, R20, R3, c[0x0][0x1a8] ;  /* 0x00006a00140a7625 */ /* 0x000fe200078e0203 */
[----:B------:R-:W-:Y:S02]  /*0800*/  SEL R6, R6, RZ, !P0 ;  /* 0x000000ff06067207 */ /* 0x000fe40004000000 */
[----:B------:R-:W-:Y:S02]  /*0810*/  SEL R21, R21, RZ, !P0 ;  /* 0x000000ff15157207 */ /* 0x000fe40004000000 */
[----:B------:R-:W-:Y:S02]  /*0820*/  SHF.L.U32 R20, R6, 0x10, RZ ;  /* 0x0000001006147819 */ /* 0x000fe400000006ff */
[----:B------:R-:W-:-:S05]  /*0830*/  SHF.L.U32 R21, R21, 0x10, RZ ;  /* 0x0000001015157819 */ /* 0x000fca00000006ff */
[----:B------:R-:W-:Y:S01]  /*0840*/  FADD R20, R20, R21 ;  /* 0x0000001514147221 */ /* 0x000fe20000000000 */
[----:B------:R-:W-:Y:S02]  /*0850*/  SEL R24, R24, RZ, !P0 ;  /* 0x000000ff18187207 */ /* 0x000fe40004000000 */
[----:B------:R-:W-:Y:S02]  /*0860*/  SEL R21, R7, RZ, !P0 ;  /* 0x000000ff07157207 */ /* 0x000fe40004000000 */
[----:B------:R-:W-:Y:S02]  /*0870*/  SHF.L.U32 R24, R24, 0x10, RZ ;  /* 0x0000001018187819 */ /* 0x000fe400000006ff */
[----:B------:R-:W-:Y:S02]  /*0880*/  SEL R25, R25, RZ, !P0 ;  /* 0x000000ff19197207 */ /* 0x000fe40004000000 */
[----:B------:R-:W-:Y:S02]  /*0890*/  SEL R26, R26, RZ, !P0 ;  /* 0x000000ff1a1a7207 */ /* 0x000fe40004000000 */
[----:B----4-:R-:W-:-:S05]  /*08a0*/  SEL R32, R32, RZ, !P0 ;  /* 0x000000ff20207207 */ /* 0x010fca0004000000 */
[----:B------:R-:W-:-:S04]  /*08b0*/  FMUL R32, R32, 48 ;  /* 0x4240000020207820 */ /* 0x000fc80000400000 */
[----:B------:R-:W-:-:S04]  /*08c0*/  FFMA R23, R27, R22, R32 ;  /* 0x000000161b177223 */ /* 0x000fc80000000020 */
[----:B------:R-:W-:Y:S01]  /*08d0*/  FMUL R23, R14, R23 ;  /* 0x000000170e177220 */ /* 0x000fe20000400000 */
[----:B------:R-:W-:-:S06]  /*08e0*/  MOV R14, RZ ;  /* 0x000000ff000e7202 */ /* 0x000fcc0000000f00 */
[----:B------:R0:W4:Y:S01]  /*08f0*/  @!P0 LDG.E R14, [R10.64] ;  /* 0x000000040a0e8981 */ /* 0x000122000c1e1900 */
[----:B-----5:R-:W-:-:S05]  /*0900*/  SEL R31, R31, RZ, !P0 ;  /* 0x000000ff1f1f7207 */ /* 0x020fca0004000000 */
[----:B------:R-:W-:-:S04]  /*0910*/  FMUL R6, R31, 48 ;  /* 0x424000001f067820 */ /* 0x000fc80000400000 */
[----:B------:R-:W-:Y:S01]  /*0920*/  FFMA R27, R27, R36, R6 ;  /* 0x000000241b1b7223 */ /* 0x000fe20000000006 */
[----:B------:R-:W-:-:S03]  /*0930*/  FFMA R23, R34, R23, R33 ;  /* 0x0000001722177223 */ /* 0x000fc60000000021 */
[----:B------:R-:W-:-:S04]  /*0940*/  FMUL R15, R15, R27 ;  /* 0x0000001b0f0f7220 */ /* 0x000fc80000400000 */
[----:B------:R-:W-:-:S05]  /*0950*/  FFMA R15, R20, R15, R23 ;  /* 0x0000000f140f7223 */ /* 0x000fca0000000017 */
[----:B------:R-:W-:-:S05]  /*0960*/  FSEL R15, R15, RZ, !P0 ;  /* 0x000000ff0f0f7208 */ /* 0x000fca0004000000 */
[----:B0-----:R-:W0:Y:S02]  /*0970*/  SHFL.BFLY PT, R10, R15, 0x10, 0x1f ;  /* 0x0e001f000f0a7f89 */ /* 0x001e2400000e0000 */
[----:B0-----:R-:W-:-:S05]  /*0980*/  FADD R10, R15, R10 ;  /* 0x0000000a0f0a7221 */ /* 0x001fca0000000000 */
[----:B------:R-:W0:Y:S02]  /*0990*/  SHFL.BFLY PT, R11, R10, 0x8, 0x1f ;  /* 0x0d001f000a0b7f89 */ /* 0x000e2400000e0000 */
[----:B0-----:R-:W-:-:S05]  /*09a0*/  FADD R11, R10, R11 ;  /* 0x0000000b0a0b7221 */ /* 0x001fca0000000000 */
[----:B------:R-:W0:Y:S01]  /*09b0*/  SHFL.BFLY PT, R20, R11, 0x4, 0x1f ;  /* 0x0c801f000b147f89 */ /* 0x000e2200000e0000 */
[----:B--2---:R-:W-:Y:S01]  /*09c0*/  FMUL R17, R17, R28 ;  /* 0x0000001c11117220 */ /* 0x004fe20000400000 */
[----:B------:R-:W-:-:S03]  /*09d0*/  FMUL R16, R16, R30 ;  /* 0x0000001e10107220 */ /* 0x000fc60000400000 */
[----:B------:R-:W-:Y:S01]  /*09e0*/  FMUL R17, R24, R17 ;  /* 0x0000001118117220 */ /* 0x000fe20000400000 */
[----:B------:R-:W-:Y:S01]  /*09f0*/  SHF.L.U32 R24, R25, 0x10, RZ ;  /* 0x0000001019187819 */ /* 0x000fe200000006ff */
[----:B------:R-:W-:Y:S01]  /*0a00*/  FMUL R18, R18, R32 ;  /* 0x0000002012127220 */ /* 0x000fe20000400000 */
[----:B------:R-:W-:Y:S01]  /*0a10*/  FMUL R19, R19, R6 ;  /* 0x0000000613137220 */ /* 0x000fe20000400000 */
[----:B0-----:R-:W-:Y:S01]  /*0a20*/  FADD R7, R11, R20 ;  /* 0x000000140b077221 */ /* 0x001fe20000000000 */
[----:B------:R-:W-:Y:S02]  /*0a30*/  SHF.L.U32 R20, R21, 0x10, RZ ;  /* 0x0000001015147819 */ /* 0x000fe400000006ff */
[----:B------:R-:W-:-:S03]  /*0a40*/  SHF.L.U32 R11, R26, 0x10, RZ ;  /* 0x000000101a0b7819 */ /* 0x000fc600000006ff */
[----:B------:R-:W-:-:S04]  /*0a50*/  FFMA R17, R20, R16, R17 ;  /* 0x0000001014117223 */ /* 0x000fc80000000011 */
[----:B------:R-:W-:Y:S01]  /*0a60*/  FFMA R18, R24, R18, R17 ;  /* 0x0000001218127223 */ /* 0x000fe20000000011 */
[----:B------:R-:W0:Y:S03]  /*0a70*/  SHFL.BFLY PT, R10, R7, 0x2, 0x1f ;  /* 0x0c401f00070a7f89 */ /* 0x000e2600000e0000 */
[----:B------:R-:W-:-:S05]  /*0a80*/  FFMA R18, R11, R19, R18 ;  /* 0x000000130b127223 */ /* 0x000fca0000000012 */
[----:B------:R-:W-:-:S05]  /*0a90*/  FSEL R18, R18, RZ, !P0 ;  /* 0x000000ff12127208 */ /* 0x000fca0004000000 */
[----:B------:R-:W1:Y:S04]  /*0aa0*/  SHFL.BFLY PT, R11, R18, 0x10, 0x1f ;  /* 0x0e001f00120b7f89 */ /* 0x000e6800000e0000 */
[----:B------:R-:W2:Y:S01]  /*0ab0*/  S2R R6, SR_TID.X ;  /* 0x0000000000067919 */ /* 0x000ea20000002100 */
[----:B0-----:R-:W-:-:S05]  /*0ac0*/  FADD R10, R7, R10 ;  /* 0x0000000a070a7221 */ /* 0x001fca0000000000 */
[----:B------:R-:W0:Y:S01]  /*0ad0*/  SHFL.BFLY PT, R7, R10, 0x1, 0x1f ;  /* 0x0c201f000a077f89 */ /* 0x000e2200000e0000 */
[----:B-1----:R-:W-:-:S05]  /*0ae0*/  FADD R15, R18, R11 ;  /* 0x0000000b120f7221 */ /* 0x002fca0000000000 */
[----:B------:R-:W1:Y:S01]  /*0af0*/  SHFL.BFLY PT, R16, R15, 0x8, 0x1f ;  /* 0x0d001f000f107f89 */ /* 0x000e6200000e0000 */
[C---:B--2---:R-:W-:Y:S02]  /*0b00*/  LOP3.LUT P2, RZ, R6.reuse, 0x1f, RZ, 0xc0, !PT ;  /* 0x0000001f06ff7812 */ /* 0x044fe4000784c0ff */
[----:B------:R-:W-:Y:S02]  /*0b10*/  ISETP.GE.AND P3, PT, R6, 0x4, PT ;  /* 0x000000040600780c */ /* 0x000fe40003f66270 */
[----:B------:R-:W-:Y:S01]  /*0b20*/  SHF.R.U32.HI R11, RZ, 0x3, R6 ;  /* 0x00000003ff0b7819 */ /* 0x000fe20000011606 */
[----:B0-----:R-:W-:-:S03]  /*0b30*/  FADD R24, R10, R7 ;  /* 0x000000070a187221 */ /* 0x001fc60000000000 */
[----:B------:R-:W-:-:S05]  /*0b40*/  LOP3.LUT R7, R11, 0xc, RZ, 0xc0, !PT ;  /* 0x0000000c0b077812 */ /* 0x000fca00078ec0ff */
[----:B------:R-:W-:Y:S04]  /*0b50*/  @!P2 STS [R7], R24 ;  /* 0x000000180700a388 */ /* 0x000fe80000000800 */
[----:B------:R-:W-:Y:S06]  /*0b60*/  BAR.SYNC 0x0 ;  /* 0x0000000000007b1d */ /* 0x000fec0000000000 */
[----:B------:R-:W-:Y:S01]  /*0b70*/  @!P3 LDS R5, [R6.X4] ;  /* 0x000000000605b984 */ /* 0x000fe20000004800 */
[----:B-1----:R-:W-:-:S05]  /*0b80*/  FADD R16, R15, R16 ;  /* 0x000000100f107221 */ /* 0x002fca0000000000 */
[----:B------:R-:W0:Y:S01]  /*0b90*/  SHFL.BFLY PT, R11, R16, 0x4, 0x1f ;  /* 0x0c801f00100b7f89 */ /* 0x000e2200000e0000 */
[----:B---3--:R-:W-:Y:S02]  /*0ba0*/  SEL R20, R13, RZ, !P0 ;  /* 0x000000ff0d147207 */ /* 0x008fe40004000000 */
[----:B------:R-:W-:-:S03]  /*0bb0*/  SEL R12, R12, RZ, !P0 ;  /* 0x000000ff0c0c7207 */ /* 0x000fc60004000000 */
[----:B------:R-:W-:Y:S01]  /*0bc0*/  FMUL R9, R20, R9 ;  /* 0x0000000914097220 */ /* 0x000fe20000400000 */
[----:B------:R-:W-:-:S03]  /*0bd0*/  SEL R20, R29, RZ, !P0 ;  /* 0x000000ff1d147207 */ /* 0x000fc60004000000 */
[----:B------:R-:W-:Y:S01]  /*0be0*/  FFMA R9, R12, R8, R9 ;  /* 0x000000080c097223 */ /* 0x000fe20000000009 */
[----:B0-----:R-:W-:-:S05]  /*0bf0*/  FADD R11, R16, R11 ;  /* 0x0000000b100b7221 */ /* 0x001fca0000000000 */
[----:B------:R-:W0:Y:S04]  /*0c00*/  SHFL.BFLY PT, R18, R11, 0x2, 0x1f ;  /* 0x0c401f000b127f89 */ /* 0x000e2800000e0000 */
[----:B------:R-:W1:Y:S01]  /*0c10*/  SHFL.BFLY PT, R10, R5, 0x2, 0x1f ;  /* 0x0c401f00050a7f89 */ /* 0x000e6200000e0000 */
[----:B------:R-:W-:Y:S01]  /*0c20*/  FFMA R9, R20, R22, R9 ;  /* 0x0000001614097223 */ /* 0x000fe20000000009 */
[----:B0-----:R-:W-:Y:S01]  /*0c30*/  FADD R18, R11, R18 ;  /* 0x000000120b127221 */ /* 0x001fe20000000000 */
[----:B-1----:R-:W-:-:S05]  /*0c40*/  FADD R10, R5, R10 ;  /* 0x0000000a050a7221 */ /* 0x002fca0000000000 */
[----:B------:R-:W0:Y:S01]  /*0c50*/  SHFL.BFLY PT, R5, R10, 0x1, 0x1f ;  /* 0x0c201f000a057f89 */ /* 0x000e2200000e0000 */
[----:B------:R-:W-:Y:S02]  /*0c60*/  LOP3.LUT P1, RZ, R6, 0x3, RZ, 0xc0, !PT ;  /* 0x0000000306ff7812 */ /* 0x000fe4000782c0ff */
[----:B----4-:R-:W-:-:S05]  /*0c70*/  SEL R14, R14, RZ, !P0 ;  /* 0x000000ff0e0e7207 */ /* 0x010fca0004000000 */
[----:B------:R-:W-:-:S05]  /*0c80*/  FFMA R9, R14, R36, R9 ;  /* 0x000000240e097223 */ /* 0x000fca0000000009 */
[----:B------:R-:W-:-:S05]  /*0c90*/  FSEL R8, R9, RZ, !P0 ;  /* 0x000000ff09087208 */ /* 0x000fca0004000000 */
[----:B------:R-:W1:Y:S04]  /*0ca0*/  SHFL.BFLY PT, R11, R8, 0x10, 0x1f ;  /* 0x0e001f00080b7f89 */ /* 0x000e6800000e0000 */
[----:B------:R-:W2:Y:S01]  /*0cb0*/  SHFL.BFLY PT, R9, R18, 0x1, 0x1f ;  /* 0x0c201f0012097f89 */ /* 0x000ea200000e0000 */
[----:B------:R-:W-:Y:S01]  /*0cc0*/  ISETP.LT.AND P1, PT, R6, 0x4, !P1 ;  /* 0x000000040600780c */ /* 0x000fe20004f21270 */
[----:B0-----:R-:W-:Y:S01]  /*0cd0*/  FADD R5, R10, R5 ;  /* 0x000000050a057221 */ /* 0x001fe20000000000 */
[----:B-1----:R-:W-:-:S05]  /*0ce0*/  FADD R11, R8, R11 ;  /* 0x0000000b080b7221 */ /* 0x002fca0000000000 */
[----:B------:R-:W0:Y:S01]  /*0cf0*/  SHFL.BFLY PT, R12, R11, 0x8, 0x1f ;  /* 0x0d001f000b0c7f89 */ /* 0x000e2200000e0000 */
[----:B--2---:R-:W-:-:S05]  /*0d00*/  FADD R14, R18, R9 ;  /* 0x00000009120e7221 */ /* 0x004fca0000000000 */
[----:B------:R-:W-:Y:S04]  /*0d10*/  @P1 STS [R6.X4], R5 ;  /* 0x0000000506001388 */ /* 0x000fe80000004800 */
[----:B------:R-:W-:Y:S06]  /*0d20*/  BAR.SYNC 0x0 ;  /* 0x0000000000007b1d */ /* 0x000fec0000000000 */
[----:B------:R-:W-:Y:S04]  /*0d30*/  LDS R8, [RZ] ;  /* 0x00000000ff087984 */ /* 0x000fe80000000800 */
[----:B------:R-:W-:Y:S06]  /*0d40*/  BAR.SYNC 0x0 ;  /* 0x0000000000007b1d */ /* 0x000fec0000000000 */
[----:B------:R-:W-:Y:S04]  /*0d50*/  @!P2 STS [R7], R14 ;  /* 0x0000000e0700a388 */ /* 0x000fe80000000800 */
[----:B------:R-:W-:Y:S06]  /*0d60*/  BAR.SYNC 0x0 ;  /* 0x0000000000007b1d */ /* 0x000fec0000000000 */
[----:B------:R-:W-:Y:S01]  /*0d70*/  @!P3 LDS R4, [R6.X4] ;  /* 0x000000000604b984 */ /* 0x000fe20000004800 */
[----:B0-----:R-:W-:-:S05]  /*0d80*/  FADD R12, R11, R12 ;  /* 0x0000000c0b0c7221 */ /* 0x001fca0000000000 */
[----:B------:R-:W0:Y:S02]  /*0d90*/  SHFL.BFLY PT, R9, R12, 0x4, 0x1f ;  /* 0x0c801f000c097f89 */ /* 0x000e2400000e0000 */
[----:B0-----:R-:W-:-:S05]  /*0da0*/  FADD R13, R12, R9 ;  /* 0x000000090c0d7221 */ /* 0x001fca0000000000 */
[----:B------:R-:W0:Y:S04]  /*0db0*/  SHFL.BFLY PT, R10, R13, 0x2, 0x1f ;  /* 0x0c401f000d0a7f89 */ /* 0x000e2800000e0000 */
[----:B------:R-:W1:Y:S01]  /*0dc0*/  SHFL.BFLY PT, R9, R4, 0x2, 0x1f ;  /* 0x0c401f0004097f89 */ /* 0x000e6200000e0000 */
[----:B0-----:R-:W-:Y:S01]  /*0dd0*/  FADD R11, R13, R10 ;  /* 0x0000000a0d0b7221 */ /* 0x001fe20000000000 */
[----:B-1----:R-:W-:-:S04]  /*0de0*/  FADD R9, R4, R9 ;  /* 0x0000000904097221 */ /* 0x002fc80000000000 */
[----:B------:R-:W0:Y:S04]  /*0df0*/  SHFL.BFLY PT, R14, R11, 0x1, 0x1f ;  /* 0x0c201f000b0e7f89 */ /* 0x000e2800000e0000 */
[----:B------:R-:W1:Y:S01]  /*0e00*/  SHFL.BFLY PT, R10, R9, 0x1, 0x1f ;  /* 0x0c201f00090a7f89 */ /* 0x000e6200000e0000 */
[----:B0-----:R-:W-:Y:S01]  /*0e10*/  FADD R16, R11, R14 ;  /* 0x0000000e0b107221 */ /* 0x001fe20000000000 */
[----:B-1----:R-:W-:-:S05]  /*0e20*/  FADD R5, R9, R10 ;  /* 0x0000000a09057221 */ /* 0x002fca0000000000 */
[----:B------:R-:W-:Y:S04]  /*0e30*/  @P1 STS [R6.X4], R5 ;  /* 0x0000000506001388 */ /* 0x000fe80000004800 */
[----:B------:R-:W-:Y:S06]  /*0e40*/  BAR.SYNC 0x0 ;  /* 0x0000000000007b1d */ /* 0x000fec0000000000 */
[----:B------:R-:W-:Y:S04]  /*0e50*/  LDS R10, [RZ] ;  /* 0x00000000ff0a7984 */ /* 0x000fe80000000800 */
[----:B------:R-:W-:Y:S06]  /*0e60*/  BAR.SYNC 0x0 ;  /* 0x0000000000007b1d */ /* 0x000fec0000000000 */
[----:B------:R-:W-:Y:S04]  /*0e70*/  @!P2 STS [R7], R16 ;  /* 0x000000100700a388 */ /* 0x000fe80000000800 */
[----:B------:R-:W-:Y:S06]  /*0e80*/  BAR.SYNC 0x0 ;  /* 0x0000000000007b1d */ /* 0x000fec0000000000 */
[----:B------:R-:W0:Y:S04]  /*0e90*/  @!P3 LDS R2, [R6.X4] ;  /* 0x000000000602b984 */ /* 0x000e280000004800 */
[----:B0-----:R-:W0:Y:S02]  /*0ea0*/  SHFL.BFLY PT, R9, R2, 0x2, 0x1f ;  /* 0x0c401f0002097f89 */ /* 0x001e2400000e0000 */
[----:B0-----:R-:W-:-:S05]  /*0eb0*/  FADD R12, R2, R9 ;  /* 0x00000009020c7221 */ /* 0x001fca0000000000 */
[----:B------:R-:W0:Y:S02]  /*0ec0*/  SHFL.BFLY PT, R9, R12, 0x1, 0x1f ;  /* 0x0c201f000c097f89 */ /* 0x000e2400000e0000 */
[----:B0-----:R-:W-:-:S05]  /*0ed0*/  FADD R13, R12, R9 ;  /* 0x000000090c0d7221 */ /* 0x001fca0000000000 */
[----:B------:R-:W-:Y:S04]  /*0ee0*/  @P1 STS [R6.X4], R13 ;  /* 0x0000000d06001388 */ /* 0x000fe80000004800 */
[----:B------:R-:W-:Y:S06]  /*0ef0*/  BAR.SYNC 0x0 ;  /* 0x0000000000007b1d */ /* 0x000fec0000000000 */
[----:B------:R-:W0:Y:S01]  /*0f00*/  LDS R14, [RZ] ;  /* 0x00000000ff0e7984 */ /* 0x000e220000000800 */
[----:B------:R-:W-:-:S04]  /*0f10*/  LOP3.LUT R4, R6, 0x7f, RZ, 0xc0, !PT ;  /* 0x0000007f06047812 */ /* 0x000fc800078ec0ff */
[----:B------:R-:W-:Y:S01]  /*0f20*/  ISETP.EQ.AND P0, PT, R4, RZ, !P0 ;  /* 0x000000ff0400720c */ /* 0x000fe20004702270 */
[CC--:B------:R-:W-:Y:S01]  /*0f30*/  IMAD.WIDE R4, R0.reuse, R3.reuse, c[0x0][0x1b0] ;  /* 0x00006c0000047625 */ /* 0x0c0fe200078e0203 */
[----:B------:R-:W-:Y:S01]  /*0f40*/  FADD R7, RZ, R8 ;  /* 0x00000008ff077221 */ /* 0x000fe20000000000 */
[----:B------:R-:W-:Y:S02]  /*0f50*/  FADD R11, RZ, R10 ;  /* 0x0000000aff0b7221 */ /* 0x000fe40000000000 */
[----:B------:R-:W-:-:S04]  /*0f60*/  IMAD.WIDE R8, R0, R3, c[0x0][0x1b8] ;  /* 0x00006e0000087625 */ /* 0x000fc800078e0203 */
[----:B------:R-:W-:-:S04]  /*0f70*/  IMAD.WIDE R2, R0, R3, c[0x0][0x1c0] ;  /* 0x0000700000027625 */ /* 0x000fc800078e0203 */
[----:B------:R1:W-:Y:S04]  /*0f80*/  @P0 STG.E [R4.64], R7 ;  /* 0x0000000704000986 */ /* 0x0003e8000c101904 */
[----:B------:R1:W-:Y:S01]  /*0f90*/  @P0 STG.E [R8.64], R11 ;  /* 0x0000000b08000986 */ /* 0x0003e2000c101904 */
[----:B0-----:R-:W-:Y:S01]  /*0fa0*/  FADD R13, RZ, R14 ;  /* 0x0000000eff0d7221 */ /* 0x001fe20000000000 */
[----:B------:R-:W-:Y:S06]  /*0fb0*/  @!P0 EXIT ;  /* 0x000000000000894d */ /* 0x000fec0003800000 */
[----:B-1----:R-:W-:Y:S01]  /*0fc0*/  STG.E [R2.64], R13 ;  /* 0x0000000d02007986 */ /* 0x002fe2000c101904 */
[----:B------:R-:W-:Y:S05]  /*0fd0*/  EXIT ;  /* 0x000000000000794d */ /* 0x000fea0003800000 */
.L_x_0:
[----:B------:R-:W-:-:S00]  /*0fe0*/  BRA `(.L_x_0) ;  /* 0xfffffff000007947 */ /* 0x000fc0000383ffff */
[----:B------:R-:W-:-:S00]  /*0ff0*/  NOP ;  /* 0x0000000000007918 */ /* 0x000fc00000000000 */
        /* <DEDUP_REMOVED lines=8> */
.L_x_1:


//--------------------- .nv.shared.triton__0d1d2d3d4d5d6d7d8d9d10d11d12d13de14de --------------------------
	.section	.nv.shared.triton__0d1d2d3d4d5d6d7d8d9d10d11d12d13de14de,"aw",@nobits
	.align	16
